//
// Generated by NVIDIA NVVM Compiler
//
// Compiler Build ID: CL-36424714
// Cuda compilation tools, release 13.0, V13.0.88
// Based on NVVM 20.0.0
//

.version 9.0
.target sm_100
.address_size 64

	// .globl	_Z9histogramPiS_i

.visible .entry _Z9histogramPiS_i(
	.param .u64 .ptr .align 1 _Z9histogramPiS_i_param_0,
	.param .u64 .ptr .align 1 _Z9histogramPiS_i_param_1,
	.param .u32 _Z9histogramPiS_i_param_2
)
{
	.reg .pred 	%p<2>;
	.reg .b32 	%r<8>;
	.reg .b64 	%rd<9>;

	ld.param.u64 	%rd1, [_Z9histogramPiS_i_param_0];
	ld.param.u64 	%rd2, [_Z9histogramPiS_i_param_1];
	ld.param.u32 	%r2, [_Z9histogramPiS_i_param_2];
	mov.u32 	%r3, %tid.x;
	mov.u32 	%r4, %ctaid.x;
	mov.u32 	%r5, %ntid.x;
	mad.lo.s32 	%r1, %r4, %r5, %r3;
	setp.ge.u32 	%p1, %r1, %r2;
	@%p1 bra 	$L__BB0_2;
	cvta.to.global.u64 	%rd3, %rd1;
	cvta.to.global.u64 	%rd4, %rd2;
	mul.wide.u32 	%rd5, %r1, 4;
	add.s64 	%rd6, %rd3, %rd5;
	ld.global.u32 	%r6, [%rd6];
	mul.wide.s32 	%rd7, %r6, 4;
	add.s64 	%rd8, %rd4, %rd7;
	atom.global.add.u32 	%r7, [%rd8], 1;
$L__BB0_2:
	ret;

}


// ===== COMPILED SASS (sm_100) =====

	.target	sm_100

	.elftype	@"ET_EXEC"


//--------------------- .note.nv.tkinfo           --------------------------
	.section	.note.nv.tkinfo,"",@"SHT_NOTE"
	.sectionflags	@"SHF_NOTE_NV_TKINFO"
	.tkinfo
        /*0018*/ 	.word	0x00000002
        /*0030*/ 	.string	""
        /*0030*/ 	.string	"ptxas"
        /*0030*/ 	.string	"Cuda compilation tools, release 13.0, V13.0.88"
        /*0030*/ 	.string	"Build cuda_13.0.r13.0/compiler.36424714_0"
        /*0030*/ 	.string	"-arch sm_100 -m 64 "



//--------------------- .note.nv.cuinfo           --------------------------
	.section	.note.nv.cuinfo,"",@"SHT_NOTE"
	.sectionflags	@"SHF_NOTE_NV_CUINFO"
        /*0018*/ 	.short	0x0002
        /*001a*/ 	.short	0x0064
        /*001c*/ 	.short	0x0082
	.zero		2


//--------------------- .nv.info                  --------------------------
	.section	.nv.info,"",@"SHT_CUDA_INFO"
	.align	4


	//----- nvinfo : EIATTR_REGCOUNT
	.align		4
        /*0000*/ 	.byte	0x04, 0x2f
        /*0002*/ 	.short	(.L_1 - .L_0)
	.align		4
.L_0:
        /*0004*/ 	.word	index@(_Z9histogramPiS_i)
        /*0008*/ 	.word	0x0000000a


	//----- nvinfo : EIATTR_FRAME_SIZE
	.align		4
.L_1:
        /*000c*/ 	.byte	0x04, 0x11
        /*000e*/ 	.short	(.L_3 - .L_2)
	.align		4
.L_2:
        /*0010*/ 	.word	index@(_Z9histogramPiS_i)
        /*0014*/ 	.word	0x00000000


	//----- nvinfo : EIATTR_MIN_STACK_SIZE
	.align		4
.L_3:
        /*0018*/ 	.byte	0x04, 0x12
        /*001a*/ 	.short	(.L_5 - .L_4)
	.align		4
.L_4:
        /*001c*/ 	.word	index@(_Z9histogramPiS_i)
        /*0020*/ 	.word	0x00000000
.L_5:


//--------------------- .nv.compat                --------------------------
	.section	.nv.compat,"",@"SHT_CUDA_COMPAT_INFO"
	.align	4
        /*0000*/ 	.byte	0x02, 0x09, 0x00, 0x00, 0x02, 0x02, 0x01, 0x00, 0x02, 0x05, 0x05, 0x00, 0x03, 0x07, 0x01, 0x01
        /*0010*/ 	.byte	0x02, 0x03, 0x00, 0x00, 0x02, 0x06, 0x01, 0x00, 0x04, 0x0b, 0x08, 0x00, 0x09, 0x00, 0x00, 0x00
        /*0020*/ 	.byte	0x00, 0x00, 0x00, 0x00


//--------------------- .nv.info._Z9histogramPiS_i --------------------------
	.section	.nv.info._Z9histogramPiS_i,"",@"SHT_CUDA_INFO"
	.sectionflags	@""
	.align	4


	//----- nvinfo : EIATTR_CUDA_API_VERSION
	.align		4
        /*0000*/ 	.byte	0x04, 0x37
        /*0002*/ 	.short	(.L_7 - .L_6)
.L_6:
        /*0004*/ 	.word	0x00000082


	//----- nvinfo : EIATTR_KPARAM_INFO
	.align		4
.L_7:
        /*0008*/ 	.byte	0x04, 0x17
        /*000a*/ 	.short	(.L_9 - .L_8)
.L_8:
        /*000c*/ 	.word	0x00000000
        /*0010*/ 	.short	0x0002
        /*0012*/ 	.short	0x0010
        /*0014*/ 	.byte	0x00, 0xf0, 0x11, 0x00


	//----- nvinfo : EIATTR_KPARAM_INFO
	.align		4
.L_9:
        /*0018*/ 	.byte	0x04, 0x17
        /*001a*/ 	.short	(.L_11 - .L_10)
.L_10:
        /*001c*/ 	.word	0x00000000
        /*0020*/ 	.short	0x0001
        /*0022*/ 	.short	0x0008
        /*0024*/ 	.byte	0x00, 0xf5, 0x21, 0x00


	//----- nvinfo : EIATTR_KPARAM_INFO
	.align		4
.L_11:
        /*0028*/ 	.byte	0x04, 0x17
        /*002a*/ 	.short	(.L_13 - .L_12)
.L_12:
        /*002c*/ 	.word	0x00000000
        /*0030*/ 	.short	0x0000
        /*0032*/ 	.short	0x0000
        /*0034*/ 	.byte	0x00, 0xf5, 0x21, 0x00


	//----- nvinfo : EIATTR_SPARSE_MMA_MASK
	.align		4
.L_13:
        /*0038*/ 	.byte	0x03, 0x50
        /*003a*/ 	.short	0x0000


	//----- nvinfo : EIATTR_MAXREG_COUNT
	.align		4
        /*003c*/ 	.byte	0x03, 0x1b
        /*003e*/ 	.short	0x00ff


	//----- nvinfo : EIATTR_MERCURY_ISA_VERSION
	.align		4
        /*0040*/ 	.byte	0x03, 0x5f
        /*0042*/ 	.short	0x0101


	//----- nvinfo : EIATTR_VRC_CTA_INIT_COUNT
	.align		4
        /*0044*/ 	.byte	0x02, 0x4a
	.zero		1
	.zero		1


	//----- nvinfo : EIATTR_EXIT_INSTR_OFFSETS
	.align		4
        /*0048*/ 	.byte	0x04, 0x1c
        /*004a*/ 	.short	(.L_15 - .L_14)


	//   ....[0]....
.L_14:
        /*004c*/ 	.word	0x00000070


	//   ....[1]....
        /*0050*/ 	.word	0x00000100


	//----- nvinfo : EIATTR_CBANK_PARAM_SIZE
	.align		4
.L_15:
        /*0054*/ 	.byte	0x03, 0x19
        /*0056*/ 	.short	0x0014


	//----- nvinfo : EIATTR_PARAM_CBANK
	.align		4
        /*0058*/ 	.byte	0x04, 0x0a
        /*005a*/ 	.short	(.L_17 - .L_16)
	.align		4
.L_16:
        /*005c*/ 	.word	index@(.nv.constant0._Z9histogramPiS_i)
        /*0060*/ 	.short	0x0380
        /*0062*/ 	.short	0x0014


	//----- nvinfo : EIATTR_SW_WAR
	.align		4
.L_17:
        /*0064*/ 	.byte	0x04, 0x36
        /*0066*/ 	.short	(.L_19 - .L_18)
.L_18:
        /*0068*/ 	.word	0x00000008
.L_19:


//--------------------- .nv.callgraph             --------------------------
	.section	.nv.callgraph,"",@"SHT_CUDA_CALLGRAPH"
	.align	4
	.sectionentsize	8
	.align		4
        /*0000*/ 	.word	0x00000000
	.align		4
        /*0004*/ 	.word	0xffffffff
	.align		4
        /*0008*/ 	.word	0x00000000
	.align		4
        /*000c*/ 	.word	0xfffffffe
	.align		4
        /*0010*/ 	.word	0x00000000
	.align		4
        /*0014*/ 	.word	0xfffffffd
	.align		4
        /*0018*/ 	.word	0x00000000
	.align		4
        /*001c*/ 	.word	0xfffffffc


//--------------------- .text._Z9histogramPiS_i   --------------------------
	.section	.text._Z9histogramPiS_i,"ax",@progbits
	.align	128
        .global         _Z9histogramPiS_i
        .type           _Z9histogramPiS_i,@function
        .size           _Z9histogramPiS_i,(.L_x_1 - _Z9histogramPiS_i)
        .other          _Z9histogramPiS_i,@"STO_CUDA_ENTRY STV_DEFAULT"
_Z9histogramPiS_i:
.text._Z9histogramPiS_i:
[----:B------:R-:W-:Y:S01]  /*0000*/  LDC R1, c[0x0][0x37c] ;  /* 0x0000df00ff017b82 */ /* 0x000fe20000000800 */
[----:B------:R-:W0:Y:S07]  /*0010*/  S2R R5, SR_TID.X ;  /* 0x0000000000057919 */ /* 0x000e2e0000002100 */
[----:B------:R-:W0:Y:S01]  /*0020*/  S2UR UR4, SR_CTAID.X ;  /* 0x00000000000479c3 */ /* 0x000e220000002500 */
[----:B------:R-:W1:Y:S07]  /*0030*/  LDCU UR5, c[0x0][0x390] ;  /* 0x00007200ff0577ac */ /* 0x000e6e0008000800 */
[----:B------:R-:W0:Y:S02]  /*0040*/  LDC R0, c[0x0][0x360] ;  /* 0x0000d800ff007b82 */ /* 0x000e240000000800 */
[----:B0-----:R-:W-:-:S05]  /*0050*/  IMAD R5, R0, UR4, R5 ;  /* 0x0000000400057c24 */ /* 0x001fca000f8e0205 */
[----:B-1----:R-:W-:-:S13]  /*0060*/  ISETP.GE.U32.AND P0, PT, R5, UR5, PT ;  /* 0x0000000505007c0c */ /* 0x002fda000bf06070 */
[----:B------:R-:W-:Y:S05]  /*0070*/  @P0 EXIT ;  /* 0x000000000000094d */ /* 0x000fea0003800000 */
[----:B------:R-:W0:Y:S01]  /*0080*/  LDC.64 R2, c[0x0][0x380] ;  /* 0x0000e000ff027b82 */ /* 0x000e220000000a00 */
[----:B------:R-:W1:Y:S01]  /*0090*/  LDCU.64 UR4, c[0x0][0x358] ;  /* 0x00006b00ff0477ac */ /* 0x000e620008000a00 */
[----:B0-----:R-:W-:-:S06]  /*00a0*/  IMAD.WIDE.U32 R2, R5, 0x4, R2 ;  /* 0x0000000405027825 */ /* 0x001fcc00078e0002 */
[----:B------:R-:W0:Y:S01]  /*00b0*/  LDC.64 R4, c[0x0][0x388] ;  /* 0x0000e200ff047b82 */ /* 0x000e220000000a00 */
[----:B-1----:R-:W0:Y:S01]  /*00c0*/  LDG.E R3, desc[UR4][R2.64] ;  /* 0x0000000402037981 */ /* 0x002e22000c1e1900 */
[----:B------:R-:W-:Y:S02]  /*00d0*/  HFMA2 R7, -RZ, RZ, 0, 5.9604644775390625e-08 ;  /* 0x00000001ff077431 */ /* 0x000fe400000001ff */
[----:B0-----:R-:W-:-:S05]  /*00e0*/  IMAD.WIDE R4, R3, 0x4, R4 ;  /* 0x0000000403047825 */ /* 0x001fca00078e0204 */
[----:B------:R-:W-:Y:S01]  /*00f0*/  REDG.E.ADD.STRONG.GPU desc[UR4][R4.64], R7 ;  /* 0x000000070400798e */ /* 0x000fe2000c12e104 */
[----:B------:R-:W-:Y:S05]  /*0100*/  EXIT ;  /* 0x000000000000794d */ /* 0x000fea0003800000 */
.L_x_0:
[----:B------:R-:W-:-:S00]  /*0110*/  BRA `(.L_x_0) ;  /* 0xfffffffc00fc7947 */ /* 0x000fc0000383ffff */
[----:B------:R-:W-:-:S00]  /*0120*/  NOP ;  /* 0x0000000000007918 */ /* 0x000fc00000000000 */
        /* <DEDUP_REMOVED lines=13> */
.L_x_1:


//--------------------- .nv.shared.reserved.0     --------------------------
	.section	.nv.shared.reserved.0,"aw",@nobits
	.weak		__nv_reservedSMEM_offset_0_alias
	.size		__nv_reservedSMEM_offset_0_alias, 0, 64
	.other		__nv_reservedSMEM_offset_0_alias,@"STO_CUDA_RESERVED_SHARED STV_DEFAULT"
__nv_reservedSMEM_offset_0_alias:
	.zero		0
	.zero		64


//--------------------- .nv.constant0._Z9histogramPiS_i --------------------------
	.section	.nv.constant0._Z9histogramPiS_i,"a",@progbits
	.sectionflags	@""
	.align	4
.nv.constant0._Z9histogramPiS_i:
	.zero		916


//--------------------- SYMBOLS --------------------------

	.type		.nv.reservedSmem.offset0,@object
	.size		.nv.reservedSmem.offset0,0x4
